//
// Generated by NVIDIA NVVM Compiler
//
// Compiler Build ID: CL-36424714
// Cuda compilation tools, release 13.0, V13.0.88
// Based on NVVM 20.0.0
//

.version 9.0
.target sm_100
.address_size 64

	// .globl	_Z11get_gpu_maxiPdS_

.visible .entry _Z11get_gpu_maxiPdS_(
	.param .u32 _Z11get_gpu_maxiPdS__param_0,
	.param .u64 .ptr .align 1 _Z11get_gpu_maxiPdS__param_1,
	.param .u64 .ptr .align 1 _Z11get_gpu_maxiPdS__param_2
)
{
	.reg .pred 	%p<12>;
	.reg .b32 	%r<34>;
	.reg .b64 	%rd<24>;
	.reg .b64 	%fd<23>;

	ld.param.u32 	%r14, [_Z11get_gpu_maxiPdS__param_0];
	ld.param.u64 	%rd7, [_Z11get_gpu_maxiPdS__param_1];
	ld.param.u64 	%rd6, [_Z11get_gpu_maxiPdS__param_2];
	cvta.to.global.u64 	%rd1, %rd7;
	mov.u32 	%r31, %tid.x;
	mov.u32 	%r2, %ntid.x;
	mul.wide.u32 	%rd8, %r31, 8;
	add.s64 	%rd9, %rd1, %rd8;
	ld.global.f64 	%fd22, [%rd9];
	add.s32 	%r33, %r31, 1;
	setp.ge.s32 	%p1, %r33, %r14;
	@%p1 bra 	$L__BB0_7;
	add.s32 	%r15, %r33, %r2;
	max.u32 	%r16, %r14, %r15;
	not.b32 	%r17, %r31;
	add.s32 	%r18, %r16, %r17;
	sub.s32 	%r19, %r18, %r2;
	setp.ne.s32 	%p2, %r19, 0;
	selp.u32 	%r20, 1, 0, %p2;
	selp.s32 	%r21, -1, 0, %p2;
	add.s32 	%r22, %r19, %r21;
	div.u32 	%r23, %r22, %r2;
	add.s32 	%r4, %r23, %r20;
	and.b32  	%r24, %r4, 3;
	setp.eq.s32 	%p3, %r24, 3;
	@%p3 bra 	$L__BB0_5;
	add.s64 	%rd11, %rd8, %rd1;
	add.s64 	%rd23, %rd11, 8;
	mul.wide.u32 	%rd3, %r2, 8;
	add.s32 	%r25, %r4, 1;
	and.b32  	%r26, %r25, 3;
	neg.s32 	%r30, %r26;
$L__BB0_3:
	.pragma "nounroll";
	ld.global.f64 	%fd10, [%rd23];
	setp.lt.f64 	%p4, %fd22, %fd10;
	selp.f64 	%fd22, %fd10, %fd22, %p4;
	add.s32 	%r31, %r31, %r2;
	add.s64 	%rd23, %rd23, %rd3;
	add.s32 	%r30, %r30, 1;
	setp.ne.s32 	%p5, %r30, 0;
	@%p5 bra 	$L__BB0_3;
	add.s32 	%r33, %r31, 1;
$L__BB0_5:
	setp.lt.u32 	%p6, %r4, 3;
	@%p6 bra 	$L__BB0_7;
$L__BB0_6:
	mul.wide.u32 	%rd12, %r33, 8;
	add.s64 	%rd13, %rd1, %rd12;
	ld.global.f64 	%fd11, [%rd13];
	setp.lt.f64 	%p7, %fd22, %fd11;
	selp.f64 	%fd12, %fd11, %fd22, %p7;
	add.s32 	%r27, %r33, %r2;
	mul.wide.u32 	%rd14, %r27, 8;
	add.s64 	%rd15, %rd1, %rd14;
	ld.global.f64 	%fd13, [%rd15];
	setp.lt.f64 	%p8, %fd12, %fd13;
	selp.f64 	%fd14, %fd13, %fd12, %p8;
	add.s32 	%r28, %r27, %r2;
	mul.wide.u32 	%rd16, %r28, 8;
	add.s64 	%rd17, %rd1, %rd16;
	ld.global.f64 	%fd15, [%rd17];
	setp.lt.f64 	%p9, %fd14, %fd15;
	selp.f64 	%fd16, %fd15, %fd14, %p9;
	add.s32 	%r29, %r28, %r2;
	mul.wide.u32 	%rd18, %r29, 8;
	add.s64 	%rd19, %rd1, %rd18;
	ld.global.f64 	%fd17, [%rd19];
	setp.lt.f64 	%p10, %fd16, %fd17;
	selp.f64 	%fd22, %fd17, %fd16, %p10;
	add.s32 	%r33, %r29, %r2;
	setp.lt.s32 	%p11, %r33, %r14;
	@%p11 bra 	$L__BB0_6;
$L__BB0_7:
	cvta.to.global.u64 	%rd20, %rd6;
	add.s64 	%rd22, %rd20, %rd8;
	st.global.f64 	[%rd22], %fd22;
	ret;

}
	// .globl	_Z11get_gpu_miniPdS_
.visible .entry _Z11get_gpu_miniPdS_(
	.param .u32 _Z11get_gpu_miniPdS__param_0,
	.param .u64 .ptr .align 1 _Z11get_gpu_miniPdS__param_1,
	.param .u64 .ptr .align 1 _Z11get_gpu_miniPdS__param_2
)
{
	.reg .pred 	%p<12>;
	.reg .b32 	%r<34>;
	.reg .b64 	%rd<24>;
	.reg .b64 	%fd<23>;

	ld.param.u32 	%r14, [_Z11get_gpu_miniPdS__param_0];
	ld.param.u64 	%rd7, [_Z11get_gpu_miniPdS__param_1];
	ld.param.u64 	%rd6, [_Z11get_gpu_miniPdS__param_2];
	cvta.to.global.u64 	%rd1, %rd7;
	mov.u32 	%r31, %tid.x;
	mov.u32 	%r2, %ntid.x;
	mul.wide.u32 	%rd8, %r31, 8;
	add.s64 	%rd9, %rd1, %rd8;
	ld.global.f64 	%fd22, [%rd9];
	add.s32 	%r33, %r31, 1;
	setp.ge.s32 	%p1, %r33, %r14;
	@%p1 bra 	$L__BB1_7;
	add.s32 	%r15, %r33, %r2;
	max.u32 	%r16, %r14, %r15;
	not.b32 	%r17, %r31;
	add.s32 	%r18, %r16, %r17;
	sub.s32 	%r19, %r18, %r2;
	setp.ne.s32 	%p2, %r19, 0;
	selp.u32 	%r20, 1, 0, %p2;
	selp.s32 	%r21, -1, 0, %p2;
	add.s32 	%r22, %r19, %r21;
	div.u32 	%r23, %r22, %r2;
	add.s32 	%r4, %r23, %r20;
	and.b32  	%r24, %r4, 3;
	setp.eq.s32 	%p3, %r24, 3;
	@%p3 bra 	$L__BB1_5;
	add.s64 	%rd11, %rd8, %rd1;
	add.s64 	%rd23, %rd11, 8;
	mul.wide.u32 	%rd3, %r2, 8;
	add.s32 	%r25, %r4, 1;
	and.b32  	%r26, %r25, 3;
	neg.s32 	%r30, %r26;
$L__BB1_3:
	.pragma "nounroll";
	ld.global.f64 	%fd10, [%rd23];
	setp.lt.f64 	%p4, %fd10, %fd22;
	selp.f64 	%fd22, %fd10, %fd22, %p4;
	add.s32 	%r31, %r31, %r2;
	add.s64 	%rd23, %rd23, %rd3;
	add.s32 	%r30, %r30, 1;
	setp.ne.s32 	%p5, %r30, 0;
	@%p5 bra 	$L__BB1_3;
	add.s32 	%r33, %r31, 1;
$L__BB1_5:
	setp.lt.u32 	%p6, %r4, 3;
	@%p6 bra 	$L__BB1_7;
$L__BB1_6:
	mul.wide.u32 	%rd12, %r33, 8;
	add.s64 	%rd13, %rd1, %rd12;
	ld.global.f64 	%fd11, [%rd13];
	setp.lt.f64 	%p7, %fd11, %fd22;
	selp.f64 	%fd12, %fd11, %fd22, %p7;
	add.s32 	%r27, %r33, %r2;
	mul.wide.u32 	%rd14, %r27, 8;
	add.s64 	%rd15, %rd1, %rd14;
	ld.global.f64 	%fd13, [%rd15];
	setp.lt.f64 	%p8, %fd13, %fd12;
	selp.f64 	%fd14, %fd13, %fd12, %p8;
	add.s32 	%r28, %r27, %r2;
	mul.wide.u32 	%rd16, %r28, 8;
	add.s64 	%rd17, %rd1, %rd16;
	ld.global.f64 	%fd15, [%rd17];
	setp.lt.f64 	%p9, %fd15, %fd14;
	selp.f64 	%fd16, %fd15, %fd14, %p9;
	add.s32 	%r29, %r28, %r2;
	mul.wide.u32 	%rd18, %r29, 8;
	add.s64 	%rd19, %rd1, %rd18;
	ld.global.f64 	%fd17, [%rd19];
	setp.lt.f64 	%p10, %fd17, %fd16;
	selp.f64 	%fd22, %fd17, %fd16, %p10;
	add.s32 	%r33, %r29, %r2;
	setp.lt.s32 	%p11, %r33, %r14;
	@%p11 bra 	$L__BB1_6;
$L__BB1_7:
	cvta.to.global.u64 	%rd20, %rd6;
	add.s64 	%rd22, %rd20, %rd8;
	st.global.f64 	[%rd22], %fd22;
	ret;

}


// ===== COMPILED SASS (sm_100) =====

	.target	sm_100

	.elftype	@"ET_EXEC"


//--------------------- .note.nv.tkinfo           --------------------------
	.section	.note.nv.tkinfo,"",@"SHT_NOTE"
	.sectionflags	@"SHF_NOTE_NV_TKINFO"
	.tkinfo
        /*0018*/ 	.word	0x00000002
        /*0030*/ 	.string	""
        /*0030*/ 	.string	"ptxas"
        /*0030*/ 	.string	"Cuda compilation tools, release 13.0, V13.0.88"
        /*0030*/ 	.string	"Build cuda_13.0.r13.0/compiler.36424714_0"
        /*0030*/ 	.string	"-arch sm_100 -m 64 "



//--------------------- .note.nv.cuinfo           --------------------------
	.section	.note.nv.cuinfo,"",@"SHT_NOTE"
	.sectionflags	@"SHF_NOTE_NV_CUINFO"
        /*0018*/ 	.short	0x0002
        /*001a*/ 	.short	0x0064
        /*001c*/ 	.short	0x0082
	.zero		2


//--------------------- .nv.info                  --------------------------
	.section	.nv.info,"",@"SHT_CUDA_INFO"
	.align	4


	//----- nvinfo : EIATTR_REGCOUNT
	.align		4
        /*0000*/ 	.byte	0x04, 0x2f
        /*0002*/ 	.short	(.L_1 - .L_0)
	.align		4
.L_0:
        /*0004*/ 	.word	index@(_Z11get_gpu_maxiPdS_)
        /*0008*/ 	.word	0x00000016


	//----- nvinfo : EIATTR_FRAME_SIZE
	.align		4
.L_1:
        /*000c*/ 	.byte	0x04, 0x11
        /*000e*/ 	.short	(.L_3 - .L_2)
	.align		4
.L_2:
        /*0010*/ 	.word	index@(_Z11get_gpu_maxiPdS_)
        /*0014*/ 	.word	0x00000000


	//----- nvinfo : EIATTR_REGCOUNT
	.align		4
.L_3:
        /*0018*/ 	.byte	0x04, 0x2f
        /*001a*/ 	.short	(.L_5 - .L_4)
	.align		4
.L_4:
        /*001c*/ 	.word	index@(_Z11get_gpu_miniPdS_)
        /*0020*/ 	.word	0x00000016


	//----- nvinfo : EIATTR_FRAME_SIZE
	.align		4
.L_5:
        /*0024*/ 	.byte	0x04, 0x11
        /*0026*/ 	.short	(.L_7 - .L_6)
	.align		4
.L_6:
        /*0028*/ 	.word	index@(_Z11get_gpu_miniPdS_)
        /*002c*/ 	.word	0x00000000


	//----- nvinfo : EIATTR_MIN_STACK_SIZE
	.align		4
.L_7:
        /*0030*/ 	.byte	0x04, 0x12
        /*0032*/ 	.short	(.L_9 - .L_8)
	.align		4
.L_8:
        /*0034*/ 	.word	index@(_Z11get_gpu_miniPdS_)
        /*0038*/ 	.word	0x00000000


	//----- nvinfo : EIATTR_MIN_STACK_SIZE
	.align		4
.L_9:
        /*003c*/ 	.byte	0x04, 0x12
        /*003e*/ 	.short	(.L_11 - .L_10)
	.align		4
.L_10:
        /*0040*/ 	.word	index@(_Z11get_gpu_maxiPdS_)
        /*0044*/ 	.word	0x00000000
.L_11:


//--------------------- .nv.compat                --------------------------
	.section	.nv.compat,"",@"SHT_CUDA_COMPAT_INFO"
	.align	4
        /*0000*/ 	.byte	0x02, 0x09, 0x00, 0x00, 0x02, 0x02, 0x01, 0x00, 0x02, 0x05, 0x05, 0x00, 0x03, 0x07, 0x01, 0x01
        /*0010*/ 	.byte	0x02, 0x03, 0x00, 0x00, 0x02, 0x06, 0x01, 0x00, 0x04, 0x0b, 0x08, 0x00, 0x01, 0x00, 0x00, 0x00
        /*0020*/ 	.byte	0x00, 0x00, 0x00, 0x00


//--------------------- .nv.info._Z11get_gpu_miniPdS_ --------------------------
	.section	.nv.info._Z11get_gpu_miniPdS_,"",@"SHT_CUDA_INFO"
	.sectionflags	@""
	.align	4


	//----- nvinfo : EIATTR_CUDA_API_VERSION
	.align		4
        /*0000*/ 	.byte	0x04, 0x37
        /*0002*/ 	.short	(.L_13 - .L_12)
.L_12:
        /*0004*/ 	.word	0x00000082


	//----- nvinfo : EIATTR_KPARAM_INFO
	.align		4
.L_13:
        /*0008*/ 	.byte	0x04, 0x17
        /*000a*/ 	.short	(.L_15 - .L_14)
.L_14:
        /*000c*/ 	.word	0x00000000
        /*0010*/ 	.short	0x0002
        /*0012*/ 	.short	0x0010
        /*0014*/ 	.byte	0x00, 0xf5, 0x21, 0x00


	//----- nvinfo : EIATTR_KPARAM_INFO
	.align		4
.L_15:
        /*0018*/ 	.byte	0x04, 0x17
        /*001a*/ 	.short	(.L_17 - .L_16)
.L_16:
        /*001c*/ 	.word	0x00000000
        /*0020*/ 	.short	0x0001
        /*0022*/ 	.short	0x0008
        /*0024*/ 	.byte	0x00, 0xf5, 0x21, 0x00


	//----- nvinfo : EIATTR_KPARAM_INFO
	.align		4
.L_17:
        /*0028*/ 	.byte	0x04, 0x17
        /*002a*/ 	.short	(.L_19 - .L_18)
.L_18:
        /*002c*/ 	.word	0x00000000
        /*0030*/ 	.short	0x0000
        /*0032*/ 	.short	0x0000
        /*0034*/ 	.byte	0x00, 0xf0, 0x11, 0x00


	//----- nvinfo : EIATTR_SPARSE_MMA_MASK
	.align		4
.L_19:
        /*0038*/ 	.byte	0x03, 0x50
        /*003a*/ 	.short	0x0000


	//----- nvinfo : EIATTR_MAXREG_COUNT
	.align		4
        /*003c*/ 	.byte	0x03, 0x1b
        /*003e*/ 	.short	0x00ff


	//----- nvinfo : EIATTR_MERCURY_ISA_VERSION
	.align		4
        /*0040*/ 	.byte	0x03, 0x5f
        /*0042*/ 	.short	0x0101


	//----- nvinfo : EIATTR_VRC_CTA_INIT_COUNT
	.align		4
        /*0044*/ 	.byte	0x02, 0x4a
	.zero		1
	.zero		1


	//----- nvinfo : EIATTR_EXIT_INSTR_OFFSETS
	.align		4
        /*0048*/ 	.byte	0x04, 0x1c
        /*004a*/ 	.short	(.L_21 - .L_20)


	//   ....[0]....
.L_20:
        /*004c*/ 	.word	0x000005f0


	//----- nvinfo : EIATTR_CRS_STACK_SIZE
	.align		4
.L_21:
        /*0050*/ 	.byte	0x04, 0x1e
        /*0052*/ 	.short	(.L_23 - .L_22)
.L_22:
        /*0054*/ 	.word	0x00000000


	//----- nvinfo : EIATTR_CBANK_PARAM_SIZE
	.align		4
.L_23:
        /*0058*/ 	.byte	0x03, 0x19
        /*005a*/ 	.short	0x0018


	//----- nvinfo : EIATTR_PARAM_CBANK
	.align		4
        /*005c*/ 	.byte	0x04, 0x0a
        /*005e*/ 	.short	(.L_25 - .L_24)
	.align		4
.L_24:
        /*0060*/ 	.word	index@(.nv.constant0._Z11get_gpu_miniPdS_)
        /*0064*/ 	.short	0x0380
        /*0066*/ 	.short	0x0018


	//----- nvinfo : EIATTR_SW_WAR
	.align		4
.L_25:
        /*0068*/ 	.byte	0x04, 0x36
        /*006a*/ 	.short	(.L_27 - .L_26)
.L_26:
        /*006c*/ 	.word	0x00000008
.L_27:


//--------------------- .nv.info._Z11get_gpu_maxiPdS_ --------------------------
	.section	.nv.info._Z11get_gpu_maxiPdS_,"",@"SHT_CUDA_INFO"
	.sectionflags	@""
	.align	4


	//----- nvinfo : EIATTR_CUDA_API_VERSION
	.align		4
        /*0000*/ 	.byte	0x04, 0x37
        /*0002*/ 	.short	(.L_29 - .L_28)
.L_28:
        /*0004*/ 	.word	0x00000082


	//----- nvinfo : EIATTR_KPARAM_INFO
	.align		4
.L_29:
        /*0008*/ 	.byte	0x04, 0x17
        /*000a*/ 	.short	(.L_31 - .L_30)
.L_30:
        /*000c*/ 	.word	0x00000000
        /*0010*/ 	.short	0x0002
        /*0012*/ 	.short	0x0010
        /*0014*/ 	.byte	0x00, 0xf5, 0x21, 0x00


	//----- nvinfo : EIATTR_KPARAM_INFO
	.align		4
.L_31:
        /*0018*/ 	.byte	0x04, 0x17
        /*001a*/ 	.short	(.L_33 - .L_32)
.L_32:
        /*001c*/ 	.word	0x00000000
        /*0020*/ 	.short	0x0001
        /*0022*/ 	.short	0x0008
        /*0024*/ 	.byte	0x00, 0xf5, 0x21, 0x00


	//----- nvinfo : EIATTR_KPARAM_INFO
	.align		4
.L_33:
        /*0028*/ 	.byte	0x04, 0x17
        /*002a*/ 	.short	(.L_35 - .L_34)
.L_34:
        /*002c*/ 	.word	0x00000000
        /*0030*/ 	.short	0x0000
        /*0032*/ 	.short	0x0000
        /*0034*/ 	.byte	0x00, 0xf0, 0x11, 0x00


	//----- nvinfo : EIATTR_SPARSE_MMA_MASK
	.align		4
.L_35:
        /*0038*/ 	.byte	0x03, 0x50
        /*003a*/ 	.short	0x0000


	//----- nvinfo : EIATTR_MAXREG_COUNT
	.align		4
        /*003c*/ 	.byte	0x03, 0x1b
        /*003e*/ 	.short	0x00ff


	//----- nvinfo : EIATTR_MERCURY_ISA_VERSION
	.align		4
        /*0040*/ 	.byte	0x03, 0x5f
        /*0042*/ 	.short	0x0101


	//----- nvinfo : EIATTR_VRC_CTA_INIT_COUNT
	.align		4
        /*0044*/ 	.byte	0x02, 0x4a
	.zero		1
	.zero		1


	//----- nvinfo : EIATTR_EXIT_INSTR_OFFSETS
	.align		4
        /*0048*/ 	.byte	0x04, 0x1c
        /*004a*/ 	.short	(.L_37 - .L_36)


	//   ....[0]....
.L_36:
        /*004c*/ 	.word	0x000005f0


	//----- nvinfo : EIATTR_CRS_STACK_SIZE
	.align		4
.L_37:
        /*0050*/ 	.byte	0x04, 0x1e
        /*0052*/ 	.short	(.L_39 - .L_38)
.L_38:
        /*0054*/ 	.word	0x00000000


	//----- nvinfo : EIATTR_CBANK_PARAM_SIZE
	.align		4
.L_39:
        /*0058*/ 	.byte	0x03, 0x19
        /*005a*/ 	.short	0x0018


	//----- nvinfo : EIATTR_PARAM_CBANK
	.align		4
        /*005c*/ 	.byte	0x04, 0x0a
        /*005e*/ 	.short	(.L_41 - .L_40)
	.align		4
.L_40:
        /*0060*/ 	.word	index@(.nv.constant0._Z11get_gpu_maxiPdS_)
        /*0064*/ 	.short	0x0380
        /*0066*/ 	.short	0x0018


	//----- nvinfo : EIATTR_SW_WAR
	.align		4
.L_41:
        /*0068*/ 	.byte	0x04, 0x36
        /*006a*/ 	.short	(.L_43 - .L_42)
.L_42:
        /*006c*/ 	.word	0x00000008
.L_43:


//--------------------- .nv.callgraph             --------------------------
	.section	.nv.callgraph,"",@"SHT_CUDA_CALLGRAPH"
	.align	4
	.sectionentsize	8
	.align		4
        /*0000*/ 	.word	0x00000000
	.align		4
        /*0004*/ 	.word	0xffffffff
	.align		4
        /*0008*/ 	.word	0x00000000
	.align		4
        /*000c*/ 	.word	0xfffffffe
	.align		4
        /*0010*/ 	.word	0x00000000
	.align		4
        /*0014*/ 	.word	0xfffffffd
	.align		4
        /*0018*/ 	.word	0x00000000
	.align		4
        /*001c*/ 	.word	0xfffffffc


//--------------------- .text._Z11get_gpu_miniPdS_ --------------------------
	.section	.text._Z11get_gpu_miniPdS_,"ax",@progbits
	.align	128
        .global         _Z11get_gpu_miniPdS_
        .type           _Z11get_gpu_miniPdS_,@function
        .size           _Z11get_gpu_miniPdS_,(.L_x_16 - _Z11get_gpu_miniPdS_)
        .other          _Z11get_gpu_miniPdS_,@"STO_CUDA_ENTRY STV_DEFAULT"
_Z11get_gpu_miniPdS_:
.text._Z11get_gpu_miniPdS_:
[----:B------:R-:W-:Y:S01]  /*0000*/  LDC R1, c[0x0][0x37c] ;  /* 0x0000df00ff017b82 */ /* 0x000fe20000000800 */
[----:B------:R-:W0:Y:S07]  /*0010*/  S2R R7, SR_TID.X ;  /* 0x0000000000077919 */ /* 0x000e2e0000002100 */
[----:B------:R-:W0:Y:S01]  /*0020*/  LDC.64 R2, c[0x0][0x388] ;  /* 0x0000e200ff027b82 */ /* 0x000e220000000a00 */
[----:B------:R-:W1:Y:S01]  /*0030*/  LDCU.64 UR4, c[0x0][0x358] ;  /* 0x00006b00ff0477ac */ /* 0x000e620008000a00 */
[----:B------:R-:W2:Y:S01]  /*0040*/  LDCU UR6, c[0x0][0x380] ;  /* 0x00007000ff0677ac */ /* 0x000ea20008000800 */
[----:B0-----:R-:W-:-:S05]  /*0050*/  IMAD.WIDE.U32 R8, R7, 0x8, R2 ;  /* 0x0000000807087825 */ /* 0x001fca00078e0002 */
[----:B-1----:R0:W5:Y:S01]  /*0060*/  LDG.E.64 R4, desc[UR4][R8.64] ;  /* 0x0000000408047981 */ /* 0x002162000c1e1b00 */
[----:B------:R-:W1:Y:S01]  /*0070*/  LDC R0, c[0x0][0x360] ;  /* 0x0000d800ff007b82 */ /* 0x000e620000000800 */
[----:B------:R-:W-:Y:S01]  /*0080*/  VIADD R11, R7, 0x1 ;  /* 0x00000001070b7836 */ /* 0x000fe20000000000 */
[----:B------:R-:W-:Y:S04]  /*0090*/  BSSY.RECONVERGENT B0, `(.L_x_0) ;  /* 0x0000052000007945 */ /* 0x000fe80003800200 */
[----:B--2---:R-:W-:-:S13]  /*00a0*/  ISETP.GE.AND P0, PT, R11, UR6, PT ;  /* 0x000000060b007c0c */ /* 0x004fda000bf06270 */
[----:B0-----:R-:W-:Y:S05]  /*00b0*/  @P0 BRA `(.L_x_1) ;  /* 0x00000004003c0947 */ /* 0x001fea0003800000 */
[----:B-1----:R-:W0:Y:S01]  /*00c0*/  I2F.U32.RP R10, R0 ;  /* 0x00000000000a7306 */ /* 0x002e220000209000 */
[----:B------:R-:W-:Y:S01]  /*00d0*/  IMAD.MOV.U32 R13, RZ, RZ, R7 ;  /* 0x000000ffff0d7224 */ /* 0x000fe200078e0007 */
[----:B------:R-:W-:Y:S01]  /*00e0*/  VIADDMNMX.U32 R17, R11, R0, UR6, !PT ;  /* 0x000000060b117e46 */ /* 0x000fe2000f800000 */
[----:B------:R-:W-:Y:S01]  /*00f0*/  BSSY.RECONVERGENT B1, `(.L_x_2) ;  /* 0x000002f000017945 */ /* 0x000fe20003800200 */
[----:B------:R-:W-:Y:S02]  /*0100*/  ISETP.NE.U32.AND P3, PT, R0, RZ, PT ;  /* 0x000000ff0000720c */ /* 0x000fe40003f65070 */
[----:B------:R-:W-:-:S04]  /*0110*/  LOP3.LUT R6, RZ, R13, RZ, 0x33, !PT ;  /* 0x0000000dff067212 */ /* 0x000fc800078e33ff */
[----:B------:R-:W-:-:S04]  /*0120*/  IADD3 R6, PT, PT, -R0, R17, R6 ;  /* 0x0000001100067210 */ /* 0x000fc80007ffe106 */
[C---:B------:R-:W-:Y:S01]  /*0130*/  ISETP.NE.AND P0, PT, R6.reuse, RZ, PT ;  /* 0x000000ff0600720c */ /* 0x040fe20003f05270 */
[----:B0-----:R-:W0:Y:S01]  /*0140*/  MUFU.RCP R10, R10 ;  /* 0x0000000a000a7308 */ /* 0x001e220000001000 */
[----:B------:R-:W-:-:S11]  /*0150*/  IADD3 R17, PT, PT, R6, -0x1, RZ ;  /* 0xffffffff06117810 */ /* 0x000fd60007ffe0ff */
[----:B------:R-:W-:Y:S02]  /*0160*/  @!P0 IMAD.MOV R17, RZ, RZ, R6 ;  /* 0x000000ffff118224 */ /* 0x000fe400078e0206 */
[----:B0-----:R-:W-:-:S04]  /*0170*/  VIADD R14, R10, 0xffffffe ;  /* 0x0ffffffe0a0e7836 */ /* 0x001fc80000000000 */
[----:B------:R0:W1:Y:S02]  /*0180*/  F2I.FTZ.U32.TRUNC.NTZ R15, R14 ;  /* 0x0000000e000f7305 */ /* 0x000064000021f000 */
[----:B0-----:R-:W-:Y:S02]  /*0190*/  IMAD.MOV.U32 R14, RZ, RZ, RZ ;  /* 0x000000ffff0e7224 */ /* 0x001fe400078e00ff */
[----:B-1----:R-:W-:-:S04]  /*01a0*/  IMAD.MOV R19, RZ, RZ, -R15 ;  /* 0x000000ffff137224 */ /* 0x002fc800078e0a0f */
[----:B------:R-:W-:-:S04]  /*01b0*/  IMAD R19, R19, R0, RZ ;  /* 0x0000000013137224 */ /* 0x000fc800078e02ff */
[----:B------:R-:W-:-:S06]  /*01c0*/  IMAD.HI.U32 R14, R15, R19, R14 ;  /* 0x000000130f0e7227 */ /* 0x000fcc00078e000e */
[----:B------:R-:W-:-:S04]  /*01d0*/  IMAD.HI.U32 R15, R14, R17, RZ ;  /* 0x000000110e0f7227 */ /* 0x000fc800078e00ff */
[----:B------:R-:W-:-:S04]  /*01e0*/  IMAD.MOV R6, RZ, RZ, -R15 ;  /* 0x000000ffff067224 */ /* 0x000fc800078e0a0f */
[----:B------:R-:W-:Y:S01]  /*01f0*/  IMAD R17, R0, R6, R17 ;  /* 0x0000000600117224 */ /* 0x000fe200078e0211 */
[----:B------:R-:W-:-:S04]  /*0200*/  SEL R6, RZ, 0x1, !P0 ;  /* 0x00000001ff067807 */ /* 0x000fc80004000000 */
[----:B------:R-:W-:-:S13]  /*0210*/  ISETP.GE.U32.AND P1, PT, R17, R0, PT ;  /* 0x000000001100720c */ /* 0x000fda0003f26070 */
[----:B------:R-:W-:Y:S01]  /*0220*/  @P1 IMAD.IADD R17, R17, 0x1, -R0 ;  /* 0x0000000111111824 */ /* 0x000fe200078e0a00 */
[----:B------:R-:W-:-:S04]  /*0230*/  @P1 IADD3 R15, PT, PT, R15, 0x1, RZ ;  /* 0x000000010f0f1810 */ /* 0x000fc80007ffe0ff */
[----:B------:R-:W-:-:S13]  /*0240*/  ISETP.GE.U32.AND P2, PT, R17, R0, PT ;  /* 0x000000001100720c */ /* 0x000fda0003f46070 */
[----:B------:R-:W-:Y:S01]  /*0250*/  @P2 VIADD R15, R15, 0x1 ;  /* 0x000000010f0f2836 */ /* 0x000fe20000000000 */
[----:B------:R-:W-:-:S05]  /*0260*/  @!P3 LOP3.LUT R15, RZ, R0, RZ, 0x33, !PT ;  /* 0x00000000ff0fb212 */ /* 0x000fca00078e33ff */
[----:B------:R-:W-:-:S05]  /*0270*/  IMAD.IADD R12, R6, 0x1, R15 ;  /* 0x00000001060c7824 */ /* 0x000fca00078e020f */
[----:B------:R-:W-:-:S04]  /*0280*/  LOP3.LUT R6, R12, 0x3, RZ, 0xc0, !PT ;  /* 0x000000030c067812 */ /* 0x000fc800078ec0ff */
[----:B------:R-:W-:-:S13]  /*0290*/  ISETP.NE.AND P0, PT, R6, 0x3, PT ;  /* 0x000000030600780c */ /* 0x000fda0003f05270 */
[----:B------:R-:W-:Y:S05]  /*02a0*/  @!P0 BRA `(.L_x_3) ;  /* 0x00000000004c8947 */ /* 0x000fea0003800000 */
[----:B------:R-:W-:Y:S01]  /*02b0*/  VIADD R6, R12, 0x1 ;  /* 0x000000010c067836 */ /* 0x000fe20000000000 */
[----:B------:R-:W-:Y:S01]  /*02c0*/  IADD3 R10, P0, PT, R8, 0x8, RZ ;  /* 0x00000008080a7810 */ /* 0x000fe20007f1e0ff */
[----:B------:R-:W-:Y:S03]  /*02d0*/  BSSY.RECONVERGENT B2, `(.L_x_4) ;  /* 0x000000f000027945 */ /* 0x000fe60003800200 */
[----:B------:R-:W-:Y:S02]  /*02e0*/  LOP3.LUT R6, R6, 0x3, RZ, 0xc0, !PT ;  /* 0x0000000306067812 */ /* 0x000fe400078ec0ff */
[----:B------:R-:W-:-:S03]  /*02f0*/  IADD3.X R11, PT, PT, RZ, R9, RZ, P0, !PT ;  /* 0x00000009ff0b7210 */ /* 0x000fc600007fe4ff */
[----:B------:R-:W-:-:S07]  /*0300*/  IMAD.MOV R6, RZ, RZ, -R6 ;  /* 0x000000ffff067224 */ /* 0x000fce00078e0a06 */
.L_x_5:
[----:B------:R-:W-:Y:S02]  /*0310*/  IMAD.MOV.U32 R14, RZ, RZ, R10 ;  /* 0x000000ffff0e7224 */ /* 0x000fe400078e000a */
[----:B------:R-:W-:-:S05]  /*0320*/  IMAD.MOV.U32 R15, RZ, RZ, R11 ;  /* 0x000000ffff0f7224 */ /* 0x000fca00078e000b */
[----:B------:R-:W2:Y:S01]  /*0330*/  LDG.E.64 R8, desc[UR4][R14.64] ;  /* 0x000000040e087981 */ /* 0x000ea2000c1e1b00 */
[----:B------:R-:W-:Y:S01]  /*0340*/  IADD3 R6, PT, PT, R6, 0x1, RZ ;  /* 0x0000000106067810 */ /* 0x000fe20007ffe0ff */
[----:B------:R-:W-:-:S03]  /*0350*/  IMAD.WIDE.U32 R10, R0, 0x8, R14 ;  /* 0x00000008000a7825 */ /* 0x000fc600078e000e */
[----:B------:R-:W-:Y:S01]  /*0360*/  ISETP.NE.AND P1, PT, R6, RZ, PT ;  /* 0x000000ff0600720c */ /* 0x000fe20003f25270 */
[----:B------:R-:W-:Y:S01]  /*0370*/  IMAD.IADD R13, R0, 0x1, R13 ;  /* 0x00000001000d7824 */ /* 0x000fe200078e020d */
[----:B--2--5:R-:W-:-:S06]  /*0380*/  DSETP.GEU.AND P0, PT, R8, R4, PT ;  /* 0x000000040800722a */ /* 0x024fcc0003f0e000 */
[----:B------:R-:W-:Y:S02]  /*0390*/  FSEL R4, R8, R4, !P0 ;  /* 0x0000000408047208 */ /* 0x000fe40004000000 */
[----:B------:R-:W-:-:S03]  /*03a0*/  FSEL R5, R9, R5, !P0 ;  /* 0x0000000509057208 */ /* 0x000fc60004000000 */
[----:B------:R-:W-:Y:S05]  /*03b0*/  @P1 BRA `(.L_x_5) ;  /* 0xfffffffc00d41947 */ /* 0x000fea000383ffff */
[----:B------:R-:W-:Y:S05]  /*03c0*/  BSYNC.RECONVERGENT B2 ;  /* 0x0000000000027941 */ /* 0x000fea0003800200 */
.L_x_4:
[----:B------:R-:W-:-:S07]  /*03d0*/  VIADD R11, R13, 0x1 ;  /* 0x000000010d0b7836 */ /* 0x000fce0000000000 */
.L_x_3:
[----:B------:R-:W-:Y:S05]  /*03e0*/  BSYNC.RECONVERGENT B1 ;  /* 0x0000000000017941 */ /* 0x000fea0003800200 */
.L_x_2:
[----:B------:R-:W-:-:S13]  /*03f0*/  ISETP.GE.U32.AND P0, PT, R12, 0x3, PT ;  /* 0x000000030c00780c */ /* 0x000fda0003f06070 */
[----:B------:R-:W-:Y:S05]  /*0400*/  @!P0 BRA `(.L_x_1) ;  /* 0x0000000000688947 */ /* 0x000fea0003800000 */
.L_x_6:
[----:B------:R-:W-:-:S04]  /*0410*/  IMAD.WIDE.U32 R8, R11, 0x8, R2 ;  /* 0x000000080b087825 */ /* 0x000fc800078e0002 */
[----:B------:R-:W-:Y:S02]  /*0420*/  IMAD.IADD R13, R0, 0x1, R11 ;  /* 0x00000001000d7824 */ /* 0x000fe400078e020b */
[----:B------:R-:W2:Y:S02]  /*0430*/  LDG.E.64 R8, desc[UR4][R8.64] ;  /* 0x0000000408087981 */ /* 0x000ea4000c1e1b00 */
[C---:B------:R-:W-:Y:S01]  /*0440*/  IMAD.WIDE.U32 R10, R13.reuse, 0x8, R2 ;  /* 0x000000080d0a7825 */ /* 0x040fe200078e0002 */
[----:B------:R-:W-:-:S05]  /*0450*/  IADD3 R15, PT, PT, R13, R0, RZ ;  /* 0x000000000d0f7210 */ /* 0x000fca0007ffe0ff */
[----:B------:R-:W3:Y:S01]  /*0460*/  LDG.E.64 R10, desc[UR4][R10.64] ;  /* 0x000000040a0a7981 */ /* 0x000ee2000c1e1b00 */
[----:B------:R-:W-:-:S04]  /*0470*/  IMAD.WIDE.U32 R12, R15, 0x8, R2 ;  /* 0x000000080f0c7825 */ /* 0x000fc800078e0002 */
[----:B------:R-:W-:Y:S02]  /*0480*/  IMAD.IADD R17, R15, 0x1, R0 ;  /* 0x000000010f117824 */ /* 0x000fe400078e0200 */
[----:B------:R-:W4:Y:S02]  /*0490*/  LDG.E.64 R12, desc[UR4][R12.64] ;  /* 0x000000040c0c7981 */ /* 0x000f24000c1e1b00 */
[----:B------:R-:W-:-:S06]  /*04a0*/  IMAD.WIDE.U32 R14, R17, 0x8, R2 ;  /* 0x00000008110e7825 */ /* 0x000fcc00078e0002 */
[----:B------:R-:W4:Y:S01]  /*04b0*/  LDG.E.64 R14, desc[UR4][R14.64] ;  /* 0x000000040e0e7981 */ /* 0x000f22000c1e1b00 */
[----:B--2--5:R-:W-:-:S06]  /*04c0*/  DSETP.GEU.AND P0, PT, R8, R4, PT ;  /* 0x000000040800722a */ /* 0x024fcc0003f0e000 */
[----:B------:R-:W-:Y:S02]  /*04d0*/  FSEL R4, R8, R4, !P0 ;  /* 0x0000000408047208 */ /* 0x000fe40004000000 */
[----:B------:R-:W-:-:S06]  /*04e0*/  FSEL R5, R9, R5, !P0 ;  /* 0x0000000509057208 */ /* 0x000fcc0004000000 */
[----:B---3--:R-:W-:-:S06]  /*04f0*/  DSETP.GEU.AND P0, PT, R10, R4, PT ;  /* 0x000000040a00722a */ /* 0x008fcc0003f0e000 */
[----:B------:R-:W-:Y:S02]  /*0500*/  FSEL R4, R10, R4, !P0 ;  /* 0x000000040a047208 */ /* 0x000fe40004000000 */
[----:B------:R-:W-:Y:S01]  /*0510*/  FSEL R5, R11, R5, !P0 ;  /* 0x000000050b057208 */ /* 0x000fe20004000000 */
[----:B------:R-:W-:-:S05]  /*0520*/  IMAD.IADD R11, R17, 0x1, R0 ;  /* 0x00000001110b7824 */ /* 0x000fca00078e0200 */
[----:B----4-:R-:W-:Y:S01]  /*0530*/  DSETP.GEU.AND P0, PT, R12, R4, PT ;  /* 0x000000040c00722a */ /* 0x010fe20003f0e000 */
[----:B------:R-:W-:-:S05]  /*0540*/  ISETP.GE.AND P1, PT, R11, UR6, PT ;  /* 0x000000060b007c0c */ /* 0x000fca000bf26270 */
[----:B------:R-:W-:Y:S02]  /*0550*/  FSEL R4, R12, R4, !P0 ;  /* 0x000000040c047208 */ /* 0x000fe40004000000 */
[----:B------:R-:W-:-:S06]  /*0560*/  FSEL R5, R13, R5, !P0 ;  /* 0x000000050d057208 */ /* 0x000fcc0004000000 */
[----:B------:R-:W-:-:S06]  /*0570*/  DSETP.GEU.AND P0, PT, R14, R4, PT ;  /* 0x000000040e00722a */ /* 0x000fcc0003f0e000 */
[----:B------:R-:W-:Y:S02]  /*0580*/  FSEL R4, R14, R4, !P0 ;  /* 0x000000040e047208 */ /* 0x000fe40004000000 */
[----:B------:R-:W-:Y:S01]  /*0590*/  FSEL R5, R15, R5, !P0 ;  /* 0x000000050f057208 */ /* 0x000fe20004000000 */
[----:B------:R-:W-:Y:S06]  /*05a0*/  @!P1 BRA `(.L_x_6) ;  /* 0xfffffffc00989947 */ /* 0x000fec000383ffff */
.L_x_1:
[----:B------:R-:W-:Y:S05]  /*05b0*/  BSYNC.RECONVERGENT B0 ;  /* 0x0000000000007941 */ /* 0x000fea0003800200 */
.L_x_0:
[----:B------:R-:W0:Y:S02]  /*05c0*/  LDC.64 R2, c[0x0][0x390] ;  /* 0x0000e400ff027b82 */ /* 0x000e240000000a00 */
[----:B0-----:R-:W-:-:S05]  /*05d0*/  IMAD.WIDE.U32 R2, R7, 0x8, R2 ;  /* 0x0000000807027825 */ /* 0x001fca00078e0002 */
[----:B-----5:R-:W-:Y:S01]  /*05e0*/  STG.E.64 desc[UR4][R2.64], R4 ;  /* 0x0000000402007986 */ /* 0x020fe2000c101b04 */
[----:B------:R-:W-:Y:S05]  /*05f0*/  EXIT ;  /* 0x000000000000794d */ /* 0x000fea0003800000 */
.L_x_7:
[----:B------:R-:W-:-:S00]  /*0600*/  BRA `(.L_x_7) ;  /* 0xfffffffc00fc7947 */ /* 0x000fc0000383ffff */
[----:B------:R-:W-:-:S00]  /*0610*/  NOP ;  /* 0x0000000000007918 */ /* 0x000fc00000000000 */
        /* <DEDUP_REMOVED lines=14> */
.L_x_16:


//--------------------- .text._Z11get_gpu_maxiPdS_ --------------------------
	.section	.text._Z11get_gpu_maxiPdS_,"ax",@progbits
	.align	128
        .global         _Z11get_gpu_maxiPdS_
        .type           _Z11get_gpu_maxiPdS_,@function
        .size           _Z11get_gpu_maxiPdS_,(.L_x_17 - _Z11get_gpu_maxiPdS_)
        .other          _Z11get_gpu_maxiPdS_,@"STO_CUDA_ENTRY STV_DEFAULT"
_Z11get_gpu_maxiPdS_:
.text._Z11get_gpu_maxiPdS_:
        /* <DEDUP_REMOVED lines=49> */
.L_x_13:
        /* <DEDUP_REMOVED lines=12> */
.L_x_12:
[----:B------:R-:W-:-:S07]  /*03d0*/  VIADD R11, R13, 0x1 ;  /* 0x000000010d0b7836 */ /* 0x000fce0000000000 */
.L_x_11:
[----:B------:R-:W-:Y:S05]  /*03e0*/  BSYNC.RECONVERGENT B1 ;  /* 0x0000000000017941 */ /* 0x000fea0003800200 */
.L_x_10:
[----:B------:R-:W-:-:S13]  /*03f0*/  ISETP.GE.U32.AND P0, PT, R12, 0x3, PT ;  /* 0x000000030c00780c */ /* 0x000fda0003f06070 */
[----:B------:R-:W-:Y:S05]  /*0400*/  @!P0 BRA `(.L_x_9) ;  /* 0x0000000000688947 */ /* 0x000fea0003800000 */
.L_x_14:
        /* <DEDUP_REMOVED lines=26> */
.L_x_9:
[----:B------:R-:W-:Y:S05]  /*05b0*/  BSYNC.RECONVERGENT B0 ;  /* 0x0000000000007941 */ /* 0x000fea0003800200 */
.L_x_8:
[----:B------:R-:W0:Y:S02]  /*05c0*/  LDC.64 R2, c[0x0][0x390] ;  /* 0x0000e400ff027b82 */ /* 0x000e240000000a00 */
[----:B0-----:R-:W-:-:S05]  /*05d0*/  IMAD.WIDE.U32 R2, R7, 0x8, R2 ;  /* 0x0000000807027825 */ /* 0x001fca00078e0002 */
[----:B-----5:R-:W-:Y:S01]  /*05e0*/  STG.E.64 desc[UR4][R2.64], R4 ;  /* 0x0000000402007986 */ /* 0x020fe2000c101b04 */
[----:B------:R-:W-:Y:S05]  /*05f0*/  EXIT ;  /* 0x000000000000794d */ /* 0x000fea0003800000 */
.L_x_15:
        /* <DEDUP_REMOVED lines=16> */
.L_x_17:


//--------------------- .nv.shared.reserved.0     --------------------------
	.section	.nv.shared.reserved.0,"aw",@nobits
	.weak		__nv_reservedSMEM_offset_0_alias
	.size		__nv_reservedSMEM_offset_0_alias, 0, 64
	.other		__nv_reservedSMEM_offset_0_alias,@"STO_CUDA_RESERVED_SHARED STV_DEFAULT"
__nv_reservedSMEM_offset_0_alias:
	.zero		0
	.zero		64


//--------------------- .nv.constant0._Z11get_gpu_miniPdS_ --------------------------
	.section	.nv.constant0._Z11get_gpu_miniPdS_,"a",@progbits
	.sectionflags	@""
	.align	4
.nv.constant0._Z11get_gpu_miniPdS_:
	.zero		920


//--------------------- .nv.constant0._Z11get_gpu_maxiPdS_ --------------------------
	.section	.nv.constant0._Z11get_gpu_maxiPdS_,"a",@progbits
	.sectionflags	@""
	.align	4
.nv.constant0._Z11get_gpu_maxiPdS_:
	.zero		920


//--------------------- SYMBOLS --------------------------

	.type		.nv.reservedSmem.offset0,@object
	.size		.nv.reservedSmem.offset0,0x4
